	.headerflags	@"EF_CUDA_TEXMODE_UNIFIED EF_CUDA_64BIT_ADDRESS EF_CUDA_ACCELERATORS EF_CUDA_SM90 EF_CUDA_VIRTUAL_SM(EF_CUDA_SM90)"
	.elftype	@"ET_EXEC"


//--------------------- .nv.info                  --------------------------
	.section	.nv.info,"",@"SHT_CUDA_INFO"
	.align	4


	//----- nvinfo : EIATTR_REGCOUNT
	.align		4
        /*0000*/ 	.byte	0x04, 0x2f
        /*0002*/ 	.short	(.L_1 - .L_0)
	.align		4
.L_0:
        /*0004*/ 	.word	index@(triton_poi_fused_mul_2)
        /*0008*/ 	.word	0x0000000c


	//----- nvinfo : EIATTR_MIN_STACK_SIZE
	.align		4
.L_1:
        /*000c*/ 	.byte	0x04, 0x12
        /*000e*/ 	.short	(.L_3 - .L_2)
	.align		4
.L_2:
        /*0010*/ 	.word	index@(triton_poi_fused_mul_2)
        /*0014*/ 	.word	0x00000000


	//----- nvinfo : EIATTR_FRAME_SIZE
	.align		4
.L_3:
        /*0018*/ 	.byte	0x04, 0x11
        /*001a*/ 	.short	(.L_5 - .L_4)
	.align		4
.L_4:
        /*001c*/ 	.word	index@(triton_poi_fused_mul_2)
        /*0020*/ 	.word	0x00000000


	//----- nvinfo : EIATTR_MIN_STACK_SIZE
	.align		4
.L_5:
        /*0024*/ 	.byte	0x04, 0x12
        /*0026*/ 	.short	(.L_7 - .L_6)
	.align		4
.L_6:
        /*0028*/ 	.word	index@(triton_poi_fused_mul_2)
        /*002c*/ 	.word	0x00000000
.L_7:


//--------------------- .nv.info.triton_poi_fused_mul_2 --------------------------
	.section	.nv.info.triton_poi_fused_mul_2,"",@"SHT_CUDA_INFO"
	.sectionflags	@""
	.align	4


	//----- nvinfo : EIATTR_CUDA_API_VERSION
	.align		4
        /*0000*/ 	.byte	0x04, 0x37
        /*0002*/ 	.short	(.L_9 - .L_8)
.L_8:
        /*0004*/ 	.word	0x0000007c


	//----- nvinfo : EIATTR_KPARAM_INFO
	.align		4
.L_9:
        /*0008*/ 	.byte	0x04, 0x17
        /*000a*/ 	.short	(.L_11 - .L_10)
.L_10:
        /*000c*/ 	.word	0x00000000
        /*0010*/ 	.short	0x0003
        /*0012*/ 	.short	0x0018
        /*0014*/ 	.byte	0x00, 0xf0, 0x11, 0x00


	//----- nvinfo : EIATTR_KPARAM_INFO
	.align		4
.L_11:
        /*0018*/ 	.byte	0x04, 0x17
        /*001a*/ 	.short	(.L_13 - .L_12)
.L_12:
        /*001c*/ 	.word	0x00000000
        /*0020*/ 	.short	0x0002
        /*0022*/ 	.short	0x0010
        /*0024*/ 	.byte	0x00, 0xf4, 0x21, 0x00


	//----- nvinfo : EIATTR_KPARAM_INFO
	.align		4
.L_13:
        /*0028*/ 	.byte	0x04, 0x17
        /*002a*/ 	.short	(.L_15 - .L_14)
.L_14:
        /*002c*/ 	.word	0x00000000
        /*0030*/ 	.short	0x0001
        /*0032*/ 	.short	0x0008
        /*0034*/ 	.byte	0x00, 0xf4, 0x21, 0x00


	//----- nvinfo : EIATTR_KPARAM_INFO
	.align		4
.L_15:
        /*0038*/ 	.byte	0x04, 0x17
        /*003a*/ 	.short	(.L_17 - .L_16)
.L_16:
        /*003c*/ 	.word	0x00000000
        /*0040*/ 	.short	0x0000
        /*0042*/ 	.short	0x0000
        /*0044*/ 	.byte	0x00, 0xf4, 0x21, 0x00


	//----- nvinfo : EIATTR_SPARSE_MMA_MASK
	.align		4
.L_17:
        /*0048*/ 	.byte	0x03, 0x50
        /*004a*/ 	.short	0x0000


	//----- nvinfo : EIATTR_MAXREG_COUNT
	.align		4
        /*004c*/ 	.byte	0x03, 0x1b
        /*004e*/ 	.short	0x00ff


	//----- nvinfo : EIATTR_EXIT_INSTR_OFFSETS
	.align		4
        /*0050*/ 	.byte	0x04, 0x1c
        /*0052*/ 	.short	(.L_19 - .L_18)


	//   ....[0]....
.L_18:
        /*0054*/ 	.word	0x00000280


	//   ....[1]....
        /*0058*/ 	.word	0x000002a0


	//----- nvinfo : EIATTR_REQNTID
	.align		4
.L_19:
        /*005c*/ 	.byte	0x04, 0x10
        /*005e*/ 	.short	(.L_21 - .L_20)
.L_20:
        /*0060*/ 	.word	0x00000080
        /*0064*/ 	.word	0x00000001
        /*0068*/ 	.word	0x00000001


	//----- nvinfo : EIATTR_CBANK_PARAM_SIZE
	.align		4
.L_21:
        /*006c*/ 	.byte	0x03, 0x19
        /*006e*/ 	.short	0x001c


	//----- nvinfo : EIATTR_PARAM_CBANK
	.align		4
        /*0070*/ 	.byte	0x04, 0x0a
        /*0072*/ 	.short	(.L_23 - .L_22)
	.align		4
.L_22:
        /*0074*/ 	.word	index@(.nv.constant0.triton_poi_fused_mul_2)
        /*0078*/ 	.short	0x0210
        /*007a*/ 	.short	0x001c


	//----- nvinfo : EIATTR_SW_WAR
	.align		4
.L_23:
        /*007c*/ 	.byte	0x04, 0x36
        /*007e*/ 	.short	(.L_25 - .L_24)
.L_24:
        /*0080*/ 	.word	0x00000008
.L_25:


//--------------------- .nv.callgraph             --------------------------
	.section	.nv.callgraph,"",@"SHT_CUDA_CALLGRAPH"
	.align	4
	.sectionentsize	8
	.align		4
        /*0000*/ 	.word	0x00000000
	.align		4
        /*0004*/ 	.word	0xffffffff
	.align		4
        /*0008*/ 	.word	0x00000000
	.align		4
        /*000c*/ 	.word	0xfffffffe
	.align		4
        /*0010*/ 	.word	0x00000000
	.align		4
        /*0014*/ 	.word	0xfffffffd
	.align		4
        /*0018*/ 	.word	0x00000000
	.align		4
        /*001c*/ 	.word	0xfffffffc


//--------------------- .text.triton_poi_fused_mul_2 --------------------------
	.section	.text.triton_poi_fused_mul_2,"ax",@progbits
	.align	128
        .global         triton_poi_fused_mul_2
        .type           triton_poi_fused_mul_2,@function
        .size           triton_poi_fused_mul_2,(.L_x_1 - triton_poi_fused_mul_2)
        .other          triton_poi_fused_mul_2,@"STO_CUDA_ENTRY STV_DEFAULT"
triton_poi_fused_mul_2:
.text.triton_poi_fused_mul_2:
[----:B------:R-:W0:Y:S02]  /*0000*/  LDC R1, c[0x0][0x28] ;  /* 0x00000a00ff017b82 */ /* 0x000e240000000800 */
[----:B------:R-:W1:Y:S01]  /*0010*/  S2R R0, SR_TID.X ;  /* 0x0000000000007919 */ /* 0x000e620000002100 */
[----:B------:R-:W2:Y:S01]  /*0020*/  LDC.64 R4, c[0x0][0x218] ;  /* 0x00008600ff047b82 */ /* 0x000ea20000000a00 */
[----:B------:R-:W-:Y:S01]  /*0030*/  ULDC.64 UR4, c[0x0][0x208] ;  /* 0x0000820000047ab9 */ /* 0x000fe20000000a00 */
[----:B------:R-:W3:Y:S01]  /*0040*/  S2R R3, SR_CTAID.X ;  /* 0x0000000000037919 */ /* 0x000ee20000002500 */
[----:B-1----:R-:W-:Y:S02]  /*0050*/  LOP3.LUT R0, R0, 0x7f, RZ, 0xc0, !PT ;  /* 0x0000007f00007812 */ /* 0x002fe400078ec0ff */
[----:B---3--:R-:W-:-:S03]  /*0060*/  SHF.R.S32.HI R2, RZ, 0x18, R3 ;  /* 0x00000018ff027819 */ /* 0x008fc60000011403 */
[----:B------:R-:W-:Y:S01]  /*0070*/  IMAD R0, R3, 0x80, R0 ;  /* 0x0000008003007824 */ /* 0x000fe200078e0200 */
[----:B------:R-:W-:-:S04]  /*0080*/  SGXT R3, R2, 0x1 ;  /* 0x000000010203781a */ /* 0x000fc80000000200 */
[----:B------:R-:W-:Y:S02]  /*0090*/  ISETP.GE.AND P0, PT, R0, 0x100, PT ;  /* 0x000001000000780c */ /* 0x000fe40003f06270 */
[CC--:B------:R-:W-:Y:S02]  /*00a0*/  LEA.HI R2, R3.reuse, R0.reuse, RZ, 0x2 ;  /* 0x0000000003027211 */ /* 0x0c0fe400078f10ff */
[----:B------:R-:W-:Y:S02]  /*00b0*/  LEA.HI R7, R3, R0, RZ, 0x6 ;  /* 0x0000000003077211 */ /* 0x000fe400078f30ff */
[----:B------:R-:W-:-:S04]  /*00c0*/  SHF.R.S32.HI R2, RZ, 0x2, R2 ;  /* 0x00000002ff027819 */ /* 0x000fc80000011402 */
[----:B------:R-:W-:-:S04]  /*00d0*/  LEA.HI R6, R2, R2, RZ, 0x2 ;  /* 0x0000000202067211 */ /* 0x000fc800078f10ff */
[----:B------:R-:W-:Y:S02]  /*00e0*/  LOP3.LUT R3, R6, 0xfffffffc, RZ, 0xc0, !PT ;  /* 0xfffffffc06037812 */ /* 0x000fe400078ec0ff */
[----:B------:R-:W-:-:S03]  /*00f0*/  SHF.R.S32.HI R6, RZ, 0x6, R7 ;  /* 0x00000006ff067819 */ /* 0x000fc60000011407 */
[----:B------:R-:W-:-:S05]  /*0100*/  IMAD.IADD R3, R2, 0x1, -R3 ;  /* 0x0000000102037824 */ /* 0x000fca00078e0a03 */
[----:B------:R-:W-:Y:S02]  /*0110*/  LEA R3, R6, R3, 0x2 ;  /* 0x0000000306037211 */ /* 0x000fe400078e10ff */
[----:B------:R-:W-:-:S03]  /*0120*/  CS2R R6, SRZ ;  /* 0x0000000000067805 */ /* 0x000fc6000001ff00 */
[----:B--2---:R-:W-:Y:S02]  /*0130*/  IMAD.WIDE R4, R3, 0x4, R4 ;  /* 0x0000000403047825 */ /* 0x004fe400078e0204 */
[----:B------:R-:W1:Y:S03]  /*0140*/  LDC.64 R2, c[0x0][0x210] ;  /* 0x00008400ff027b82 */ /* 0x000e660000000a00 */
[----:B------:R2:W3:Y:S05]  /*0150*/  @!P0 LDG.E.EL R7, desc[UR4][R4.64] ;  /* 0x0000000404078981 */ /* 0x0004ea000c2e1900 */
[----:B--2---:R-:W2:Y:S01]  /*0160*/  LDC.64 R4, c[0x0][0x220] ;  /* 0x00008800ff047b82 */ /* 0x004ea20000000a00 */
[----:B-1----:R-:W-:-:S05]  /*0170*/  IMAD.WIDE R2, R0, 0x4, R2 ;  /* 0x0000000400027825 */ /* 0x002fca00078e0202 */
[----:B------:R1:W4:Y:S02]  /*0180*/  @!P0 LDG.E R6, desc[UR4][R2.64] ;  /* 0x0000000402068981 */ /* 0x000324000c1e1900 */
[----:B-1----:R-:W-:Y:S02]  /*0190*/  IMAD.MOV.U32 R3, RZ, RZ, 0x3e800000 ;  /* 0x3e800000ff037424 */ /* 0x002fe400078e00ff */
[----:B---3--:R-:W-:-:S04]  /*01a0*/  FADD R7, RZ, -R7 ;  /* 0x80000007ff077221 */ /* 0x008fc80000000000 */
[----:B------:R-:W-:-:S05]  /*01b0*/  FMUL R7, R7, 1.4426950216293334961 ;  /* 0x3fb8aa3b07077820 */ /* 0x000fca0000400000 */
[----:B------:R-:W-:-:S13]  /*01c0*/  FSETP.GEU.AND P1, PT, R7, -126, PT ;  /* 0xc2fc00000700780b */ /* 0x000fda0003f2e000 */
[----:B------:R-:W-:-:S04]  /*01d0*/  @!P1 FMUL R7, R7, 0.5 ;  /* 0x3f00000007079820 */ /* 0x000fc80000400000 */
[----:B------:R-:W1:Y:S02]  /*01e0*/  MUFU.EX2 R8, R7 ;  /* 0x0000000700087308 */ /* 0x000e640000000800 */
[----:B-1----:R-:W-:-:S04]  /*01f0*/  @!P1 FMUL R8, R8, R8 ;  /* 0x0000000808089220 */ /* 0x002fc80000400000 */
[----:B------:R-:W-:-:S05]  /*0200*/  FADD R8, R8, 1 ;  /* 0x3f80000008087421 */ /* 0x000fca0000000000 */
[----:B------:R-:W-:-:S04]  /*0210*/  FSETP.GT.AND P1, PT, R8, 8.50705917302346158658e+37, PT ;  /* 0x7e8000000800780b */ /* 0x000fc80003f24000 */
[----:B------:R-:W-:-:S09]  /*0220*/  FSEL R3, R3, 1, P1 ;  /* 0x3f80000003037808 */ /* 0x000fd20000800000 */
[----:B------:R-:W-:-:S06]  /*0230*/  @P1 FMUL R8, R8, 0.25 ;  /* 0x3e80000008081820 */ /* 0x000fcc0000400000 */
[----:B------:R-:W1:Y:S02]  /*0240*/  MUFU.RCP R8, R8 ;  /* 0x0000000800087308 */ /* 0x000e640000001000 */
[----:B-1----:R-:W-:Y:S01]  /*0250*/  FMUL R9, R8, R3 ;  /* 0x0000000308097220 */ /* 0x002fe20000400000 */
[----:B--2---:R-:W-:-:S04]  /*0260*/  IMAD.WIDE R2, R0, 0x4, R4 ;  /* 0x0000000400027825 */ /* 0x004fc800078e0204 */
[----:B----4-:R-:W-:Y:S01]  /*0270*/  FMUL R9, R9, R6 ;  /* 0x0000000609097220 */ /* 0x010fe20000400000 */
[----:B------:R-:W-:Y:S06]  /*0280*/  @P0 EXIT ;  /* 0x000000000000094d */ /* 0x000fec0003800000 */
[----:B------:R-:W-:Y:S01]  /*0290*/  STG.E desc[UR4][R2.64], R9 ;  /* 0x0000000902007986 */ /* 0x000fe2000c101904 */
[----:B------:R-:W-:Y:S05]  /*02a0*/  EXIT ;  /* 0x000000000000794d */ /* 0x000fea0003800000 */
.L_x_0:
[----:B------:R-:W-:-:S00]  /*02b0*/  BRA `(.L_x_0) ;  /* 0xfffffffc00fc7947 */ /* 0x000fc0000383ffff */
[----:B------:R-:W-:-:S00]  /*02c0*/  NOP ;  /* 0x0000000000007918 */ /* 0x000fc00000000000 */
        /* <DEDUP_REMOVED lines=11> */
.L_x_1:


//--------------------- .nv.constant0.triton_poi_fused_mul_2 --------------------------
	.section	.nv.constant0.triton_poi_fused_mul_2,"a",@progbits
	.sectionflags	@""
	.align	4
.nv.constant0.triton_poi_fused_mul_2:
	.zero		556
